//
// Generated by NVIDIA NVVM Compiler
//
// Compiler Build ID: CL-36424714
// Cuda compilation tools, release 13.0, V13.0.88
// Based on NVVM 20.0.0
//

.version 9.0
.target sm_100
.address_size 64

	// .globl	_Z11findMinimumPiS_i
// _ZZ11findMinimumPiS_iE5s_min has been demoted

.visible .entry _Z11findMinimumPiS_i(
	.param .u64 .ptr .align 1 _Z11findMinimumPiS_i_param_0,
	.param .u64 .ptr .align 1 _Z11findMinimumPiS_i_param_1,
	.param .u32 _Z11findMinimumPiS_i_param_2
)
{
	.reg .pred 	%p<7>;
	.reg .b32 	%r<21>;
	.reg .b64 	%rd<9>;
	// demoted variable
	.shared .align 4 .b8 _ZZ11findMinimumPiS_iE5s_min[1024];
	ld.param.u64 	%rd1, [_Z11findMinimumPiS_i_param_0];
	ld.param.u64 	%rd2, [_Z11findMinimumPiS_i_param_1];
	ld.param.u32 	%r12, [_Z11findMinimumPiS_i_param_2];
	mov.u32 	%r1, %ctaid.x;
	mov.u32 	%r20, %ntid.x;
	mov.u32 	%r3, %tid.x;
	mad.lo.s32 	%r4, %r1, %r20, %r3;
	setp.ge.s32 	%p1, %r4, %r12;
	mov.b32 	%r19, 2147483647;
	@%p1 bra 	$L__BB0_2;
	cvta.to.global.u64 	%rd3, %rd1;
	mul.wide.s32 	%rd4, %r4, 4;
	add.s64 	%rd5, %rd3, %rd4;
	ld.global.u32 	%r19, [%rd5];
$L__BB0_2:
	shl.b32 	%r13, %r3, 2;
	mov.u32 	%r14, _ZZ11findMinimumPiS_iE5s_min;
	add.s32 	%r7, %r14, %r13;
	st.shared.u32 	[%r7], %r19;
	bar.sync 	0;
	setp.lt.u32 	%p2, %r20, 2;
	@%p2 bra 	$L__BB0_7;
$L__BB0_3:
	mov.u32 	%r8, %r20;
	shr.u32 	%r20, %r8, 1;
	setp.ge.u32 	%p3, %r3, %r20;
	@%p3 bra 	$L__BB0_6;
	ld.shared.u32 	%r15, [%r7];
	shl.b32 	%r16, %r20, 2;
	add.s32 	%r17, %r7, %r16;
	ld.shared.u32 	%r10, [%r17];
	setp.le.s32 	%p4, %r15, %r10;
	@%p4 bra 	$L__BB0_6;
	st.shared.u32 	[%r7], %r10;
$L__BB0_6:
	bar.sync 	0;
	setp.gt.u32 	%p5, %r8, 3;
	@%p5 bra 	$L__BB0_3;
$L__BB0_7:
	setp.ne.s32 	%p6, %r3, 0;
	@%p6 bra 	$L__BB0_9;
	ld.shared.u32 	%r18, [_ZZ11findMinimumPiS_iE5s_min];
	cvta.to.global.u64 	%rd6, %rd2;
	mul.wide.u32 	%rd7, %r1, 4;
	add.s64 	%rd8, %rd6, %rd7;
	st.global.u32 	[%rd8], %r18;
$L__BB0_9:
	ret;

}


// ===== COMPILED SASS (sm_100) =====

	.target	sm_100

	.elftype	@"ET_EXEC"


//--------------------- .note.nv.tkinfo           --------------------------
	.section	.note.nv.tkinfo,"",@"SHT_NOTE"
	.sectionflags	@"SHF_NOTE_NV_TKINFO"
	.tkinfo
        /*0018*/ 	.word	0x00000002
        /*0030*/ 	.string	""
        /*0030*/ 	.string	"ptxas"
        /*0030*/ 	.string	"Cuda compilation tools, release 13.0, V13.0.88"
        /*0030*/ 	.string	"Build cuda_13.0.r13.0/compiler.36424714_0"
        /*0030*/ 	.string	"-arch sm_100 -m 64 "



//--------------------- .note.nv.cuinfo           --------------------------
	.section	.note.nv.cuinfo,"",@"SHT_NOTE"
	.sectionflags	@"SHF_NOTE_NV_CUINFO"
        /*0018*/ 	.short	0x0002
        /*001a*/ 	.short	0x0064
        /*001c*/ 	.short	0x0082
	.zero		2


//--------------------- .nv.info                  --------------------------
	.section	.nv.info,"",@"SHT_CUDA_INFO"
	.align	4


	//----- nvinfo : EIATTR_REGCOUNT
	.align		4
        /*0000*/ 	.byte	0x04, 0x2f
        /*0002*/ 	.short	(.L_1 - .L_0)
	.align		4
.L_0:
        /*0004*/ 	.word	index@(_Z11findMinimumPiS_i)
        /*0008*/ 	.word	0x0000000a


	//----- nvinfo : EIATTR_FRAME_SIZE
	.align		4
.L_1:
        /*000c*/ 	.byte	0x04, 0x11
        /*000e*/ 	.short	(.L_3 - .L_2)
	.align		4
.L_2:
        /*0010*/ 	.word	index@(_Z11findMinimumPiS_i)
        /*0014*/ 	.word	0x00000000


	//----- nvinfo : EIATTR_MIN_STACK_SIZE
	.align		4
.L_3:
        /*0018*/ 	.byte	0x04, 0x12
        /*001a*/ 	.short	(.L_5 - .L_4)
	.align		4
.L_4:
        /*001c*/ 	.word	index@(_Z11findMinimumPiS_i)
        /*0020*/ 	.word	0x00000000
.L_5:


//--------------------- .nv.compat                --------------------------
	.section	.nv.compat,"",@"SHT_CUDA_COMPAT_INFO"
	.align	4
        /*0000*/ 	.byte	0x02, 0x09, 0x00, 0x00, 0x02, 0x02, 0x01, 0x00, 0x02, 0x05, 0x05, 0x00, 0x03, 0x07, 0x01, 0x01
        /*0010*/ 	.byte	0x02, 0x03, 0x00, 0x00, 0x02, 0x06, 0x01, 0x00, 0x04, 0x0b, 0x08, 0x00, 0x09, 0x00, 0x00, 0x00
        /*0020*/ 	.byte	0x00, 0x00, 0x00, 0x00


//--------------------- .nv.info._Z11findMinimumPiS_i --------------------------
	.section	.nv.info._Z11findMinimumPiS_i,"",@"SHT_CUDA_INFO"
	.sectionflags	@""
	.align	4


	//----- nvinfo : EIATTR_CUDA_API_VERSION
	.align		4
        /*0000*/ 	.byte	0x04, 0x37
        /*0002*/ 	.short	(.L_7 - .L_6)
.L_6:
        /*0004*/ 	.word	0x00000082


	//----- nvinfo : EIATTR_KPARAM_INFO
	.align		4
.L_7:
        /*0008*/ 	.byte	0x04, 0x17
        /*000a*/ 	.short	(.L_9 - .L_8)
.L_8:
        /*000c*/ 	.word	0x00000000
        /*0010*/ 	.short	0x0002
        /*0012*/ 	.short	0x0010
        /*0014*/ 	.byte	0x00, 0xf0, 0x11, 0x00


	//----- nvinfo : EIATTR_KPARAM_INFO
	.align		4
.L_9:
        /*0018*/ 	.byte	0x04, 0x17
        /*001a*/ 	.short	(.L_11 - .L_10)
.L_10:
        /*001c*/ 	.word	0x00000000
        /*0020*/ 	.short	0x0001
        /*0022*/ 	.short	0x0008
        /*0024*/ 	.byte	0x00, 0xf5, 0x21, 0x00


	//----- nvinfo : EIATTR_KPARAM_INFO
	.align		4
.L_11:
        /*0028*/ 	.byte	0x04, 0x17
        /*002a*/ 	.short	(.L_13 - .L_12)
.L_12:
        /*002c*/ 	.word	0x00000000
        /*0030*/ 	.short	0x0000
        /*0032*/ 	.short	0x0000
        /*0034*/ 	.byte	0x00, 0xf5, 0x21, 0x00


	//----- nvinfo : EIATTR_SPARSE_MMA_MASK
	.align		4
.L_13:
        /*0038*/ 	.byte	0x03, 0x50
        /*003a*/ 	.short	0x0000


	//----- nvinfo : EIATTR_MAXREG_COUNT
	.align		4
        /*003c*/ 	.byte	0x03, 0x1b
        /*003e*/ 	.short	0x00ff


	//----- nvinfo : EIATTR_NUM_BARRIERS
	.align		4
        /*0040*/ 	.byte	0x02, 0x4c
        /*0042*/ 	.byte	0x01
	.zero		1


	//----- nvinfo : EIATTR_MERCURY_ISA_VERSION
	.align		4
        /*0044*/ 	.byte	0x03, 0x5f
        /*0046*/ 	.short	0x0101


	//----- nvinfo : EIATTR_VRC_CTA_INIT_COUNT
	.align		4
        /*0048*/ 	.byte	0x02, 0x4a
	.zero		1
	.zero		1


	//----- nvinfo : EIATTR_EXIT_INSTR_OFFSETS
	.align		4
        /*004c*/ 	.byte	0x04, 0x1c
        /*004e*/ 	.short	(.L_15 - .L_14)


	//   ....[0]....
.L_14:
        /*0050*/ 	.word	0x00000240


	//   ....[1]....
        /*0054*/ 	.word	0x000002c0


	//----- nvinfo : EIATTR_CRS_STACK_SIZE
	.align		4
.L_15:
        /*0058*/ 	.byte	0x04, 0x1e
        /*005a*/ 	.short	(.L_17 - .L_16)
.L_16:
        /*005c*/ 	.word	0x00000000


	//----- nvinfo : EIATTR_CBANK_PARAM_SIZE
	.align		4
.L_17:
        /*0060*/ 	.byte	0x03, 0x19
        /*0062*/ 	.short	0x0014


	//----- nvinfo : EIATTR_PARAM_CBANK
	.align		4
        /*0064*/ 	.byte	0x04, 0x0a
        /*0066*/ 	.short	(.L_19 - .L_18)
	.align		4
.L_18:
        /*0068*/ 	.word	index@(.nv.constant0._Z11findMinimumPiS_i)
        /*006c*/ 	.short	0x0380
        /*006e*/ 	.short	0x0014


	//----- nvinfo : EIATTR_SW_WAR
	.align		4
.L_19:
        /*0070*/ 	.byte	0x04, 0x36
        /*0072*/ 	.short	(.L_21 - .L_20)
.L_20:
        /*0074*/ 	.word	0x00000008
.L_21:


//--------------------- .nv.callgraph             --------------------------
	.section	.nv.callgraph,"",@"SHT_CUDA_CALLGRAPH"
	.align	4
	.sectionentsize	8
	.align		4
        /*0000*/ 	.word	0x00000000
	.align		4
        /*0004*/ 	.word	0xffffffff
	.align		4
        /*0008*/ 	.word	0x00000000
	.align		4
        /*000c*/ 	.word	0xfffffffe
	.align		4
        /*0010*/ 	.word	0x00000000
	.align		4
        /*0014*/ 	.word	0xfffffffd
	.align		4
        /*0018*/ 	.word	0x00000000
	.align		4
        /*001c*/ 	.word	0xfffffffc


//--------------------- .text._Z11findMinimumPiS_i --------------------------
	.section	.text._Z11findMinimumPiS_i,"ax",@progbits
	.align	128
        .global         _Z11findMinimumPiS_i
        .type           _Z11findMinimumPiS_i,@function
        .size           _Z11findMinimumPiS_i,(.L_x_5 - _Z11findMinimumPiS_i)
        .other          _Z11findMinimumPiS_i,@"STO_CUDA_ENTRY STV_DEFAULT"
_Z11findMinimumPiS_i:
.text._Z11findMinimumPiS_i:
[----:B------:R-:W-:Y:S01]  /*0000*/  LDC R1, c[0x0][0x37c] ;  /* 0x0000df00ff017b82 */ /* 0x000fe20000000800 */
[----:B------:R-:W0:Y:S01]  /*0010*/  S2R R7, SR_CTAID.X ;  /* 0x0000000000077919 */ /* 0x000e220000002500 */
[----:B------:R-:W0:Y:S01]  /*0020*/  LDCU UR8, c[0x0][0x360] ;  /* 0x00006c00ff0877ac */ /* 0x000e220008000800 */
[----:B------:R-:W-:Y:S01]  /*0030*/  IMAD.MOV.U32 R4, RZ, RZ, 0x7fffffff ;  /* 0x7fffffffff047424 */ /* 0x000fe200078e00ff */
[----:B------:R-:W0:Y:S01]  /*0040*/  S2R R6, SR_TID.X ;  /* 0x0000000000067919 */ /* 0x000e220000002100 */
[----:B------:R-:W1:Y:S01]  /*0050*/  LDCU UR4, c[0x0][0x390] ;  /* 0x00007200ff0477ac */ /* 0x000e620008000800 */
[----:B------:R-:W2:Y:S01]  /*0060*/  LDCU.64 UR6, c[0x0][0x358] ;  /* 0x00006b00ff0677ac */ /* 0x000ea20008000a00 */
[----:B0-----:R-:W-:-:S05]  /*0070*/  IMAD R5, R7, UR8, R6 ;  /* 0x0000000807057c24 */ /* 0x001fca000f8e0206 */
[----:B-1----:R-:W-:-:S13]  /*0080*/  ISETP.GE.AND P0, PT, R5, UR4, PT ;  /* 0x0000000405007c0c */ /* 0x002fda000bf06270 */
[----:B------:R-:W0:Y:S02]  /*0090*/  @!P0 LDC.64 R2, c[0x0][0x380] ;  /* 0x0000e000ff028b82 */ /* 0x000e240000000a00 */
[----:B0-----:R-:W-:-:S05]  /*00a0*/  @!P0 IMAD.WIDE R2, R5, 0x4, R2 ;  /* 0x0000000405028825 */ /* 0x001fca00078e0202 */
[----:B--2---:R-:W2:Y:S01]  /*00b0*/  @!P0 LDG.E R4, desc[UR6][R2.64] ;  /* 0x0000000602048981 */ /* 0x004ea2000c1e1900 */
[----:B------:R-:W0:Y:S01]  /*00c0*/  S2UR UR5, SR_CgaCtaId ;  /* 0x00000000000579c3 */ /* 0x000e220000008800 */
[----:B------:R-:W-:Y:S01]  /*00d0*/  IMAD.U32 R0, RZ, RZ, UR8 ;  /* 0x00000008ff007e24 */ /* 0x000fe2000f8e00ff */
[----:B------:R-:W-:-:S04]  /*00e0*/  UMOV UR4, 0x400 ;  /* 0x0000040000047882 */ /* 0x000fc80000000000 */
[----:B------:R-:W-:Y:S01]  /*00f0*/  ISETP.GE.U32.AND P0, PT, R0, 0x2, PT ;  /* 0x000000020000780c */ /* 0x000fe20003f06070 */
[----:B0-----:R-:W-:-:S06]  /*0100*/  ULEA UR4, UR5, UR4, 0x18 ;  /* 0x0000000405047291 */ /* 0x001fcc000f8ec0ff */
[----:B------:R-:W-:-:S05]  /*0110*/  LEA R5, R6, UR4, 0x2 ;  /* 0x0000000406057c11 */ /* 0x000fca000f8e10ff */
[----:B--2---:R0:W-:Y:S01]  /*0120*/  STS [R5], R4 ;  /* 0x0000000405007388 */ /* 0x0041e20000000800 */
[----:B------:R-:W-:Y:S06]  /*0130*/  BAR.SYNC.DEFER_BLOCKING 0x0 ;  /* 0x0000000000007b1d */ /* 0x000fec0000010000 */
[----:B------:R-:W-:Y:S05]  /*0140*/  @!P0 BRA `(.L_x_0) ;  /* 0x0000000000388947 */ /* 0x000fea0003800000 */
.L_x_3:
[--C-:B0-----:R-:W-:Y:S01]  /*0150*/  IMAD.MOV.U32 R4, RZ, RZ, R0.reuse ;  /* 0x000000ffff047224 */ /* 0x101fe200078e0000 */
[----:B------:R-:W-:Y:S01]  /*0160*/  SHF.R.U32.HI R0, RZ, 0x1, R0 ;  /* 0x00000001ff007819 */ /* 0x000fe20000011600 */
[----:B------:R-:W-:Y:S03]  /*0170*/  BSSY.RECONVERGENT B0, `(.L_x_1) ;  /* 0x0000008000007945 */ /* 0x000fe60003800200 */
[----:B------:R-:W-:-:S13]  /*0180*/  ISETP.GE.U32.AND P0, PT, R6, R0, PT ;  /* 0x000000000600720c */ /* 0x000fda0003f06070 */
[----:B------:R-:W-:Y:S05]  /*0190*/  @P0 BRA `(.L_x_2) ;  /* 0x0000000000140947 */ /* 0x000fea0003800000 */
[----:B------:R-:W-:Y:S01]  /*01a0*/  IMAD R3, R0, 0x4, R5 ;  /* 0x0000000400037824 */ /* 0x000fe200078e0205 */
[----:B------:R-:W-:Y:S05]  /*01b0*/  LDS R2, [R5] ;  /* 0x0000000005027984 */ /* 0x000fea0000000800 */
[----:B------:R-:W0:Y:S02]  /*01c0*/  LDS R3, [R3] ;  /* 0x0000000003037984 */ /* 0x000e240000000800 */
[----:B0-----:R-:W-:-:S13]  /*01d0*/  ISETP.GT.AND P0, PT, R2, R3, PT ;  /* 0x000000030200720c */ /* 0x001fda0003f04270 */
[----:B------:R0:W-:Y:S02]  /*01e0*/  @P0 STS [R5], R3 ;  /* 0x0000000305000388 */ /* 0x0001e40000000800 */
.L_x_2:
[----:B------:R-:W-:Y:S05]  /*01f0*/  BSYNC.RECONVERGENT B0 ;  /* 0x0000000000007941 */ /* 0x000fea0003800200 */
.L_x_1:
[----:B------:R-:W-:Y:S01]  /*0200*/  BAR.SYNC.DEFER_BLOCKING 0x0 ;  /* 0x0000000000007b1d */ /* 0x000fe20000010000 */
[----:B------:R-:W-:-:S13]  /*0210*/  ISETP.GT.U32.AND P0, PT, R4, 0x3, PT ;  /* 0x000000030400780c */ /* 0x000fda0003f04070 */
[----:B------:R-:W-:Y:S05]  /*0220*/  @P0 BRA `(.L_x_3) ;  /* 0xfffffffc00c80947 */ /* 0x000fea000383ffff */
.L_x_0:
[----:B------:R-:W-:-:S13]  /*0230*/  ISETP.NE.AND P0, PT, R6, RZ, PT ;  /* 0x000000ff0600720c */ /* 0x000fda0003f05270 */
[----:B------:R-:W-:Y:S05]  /*0240*/  @P0 EXIT ;  /* 0x000000000000094d */ /* 0x000fea0003800000 */
[----:B------:R-:W1:Y:S01]  /*0250*/  S2UR UR5, SR_CgaCtaId ;  /* 0x00000000000579c3 */ /* 0x000e620000008800 */
[----:B------:R-:W-:-:S07]  /*0260*/  UMOV UR4, 0x400 ;  /* 0x0000040000047882 */ /* 0x000fce0000000000 */
[----:B0-----:R-:W0:Y:S01]  /*0270*/  LDC.64 R2, c[0x0][0x388] ;  /* 0x0000e200ff027b82 */ /* 0x001e220000000a00 */
[----:B-1----:R-:W-:Y:S01]  /*0280*/  ULEA UR4, UR5, UR4, 0x18 ;  /* 0x0000000405047291 */ /* 0x002fe2000f8ec0ff */
[----:B0-----:R-:W-:-:S08]  /*0290*/  IMAD.WIDE.U32 R2, R7, 0x4, R2 ;  /* 0x0000000407027825 */ /* 0x001fd000078e0002 */
[----:B------:R-:W0:Y:S04]  /*02a0*/  LDS R5, [UR4] ;  /* 0x00000004ff057984 */ /* 0x000e280008000800 */
[----:B0-----:R-:W-:Y:S01]  /*02b0*/  STG.E desc[UR6][R2.64], R5 ;  /* 0x0000000502007986 */ /* 0x001fe2000c101906 */
[----:B------:R-:W-:Y:S05]  /*02c0*/  EXIT ;  /* 0x000000000000794d */ /* 0x000fea0003800000 */
.L_x_4:
[----:B------:R-:W-:-:S00]  /*02d0*/  BRA `(.L_x_4) ;  /* 0xfffffffc00fc7947 */ /* 0x000fc0000383ffff */
[----:B------:R-:W-:-:S00]  /*02e0*/  NOP ;  /* 0x0000000000007918 */ /* 0x000fc00000000000 */
        /* <DEDUP_REMOVED lines=9> */
.L_x_5:


//--------------------- .nv.shared._Z11findMinimumPiS_i --------------------------
	.section	.nv.shared._Z11findMinimumPiS_i,"aw",@nobits
	.sectionflags	@""
	.align	4
.nv.shared._Z11findMinimumPiS_i:
	.zero		2048


//--------------------- .nv.shared.reserved.0     --------------------------
	.section	.nv.shared.reserved.0,"aw",@nobits
	.weak		__nv_reservedSMEM_offset_0_alias
	.size		__nv_reservedSMEM_offset_0_alias, 0, 64
	.other		__nv_reservedSMEM_offset_0_alias,@"STO_CUDA_RESERVED_SHARED STV_DEFAULT"
__nv_reservedSMEM_offset_0_alias:
	.zero		0
	.zero		64


//--------------------- .nv.constant0._Z11findMinimumPiS_i --------------------------
	.section	.nv.constant0._Z11findMinimumPiS_i,"a",@progbits
	.sectionflags	@""
	.align	4
.nv.constant0._Z11findMinimumPiS_i:
	.zero		916


//--------------------- SYMBOLS --------------------------

	.type		.nv.reservedSmem.offset0,@object
	.size		.nv.reservedSmem.offset0,0x4
	.type		.nv.reservedSmem.cap,@object
	.size		.nv.reservedSmem.cap,0x4
